	.headerflags	@"EF_CUDA_TEXMODE_UNIFIED EF_CUDA_64BIT_ADDRESS EF_CUDA_ACCELERATORS EF_CUDA_SM90 EF_CUDA_VIRTUAL_SM(EF_CUDA_SM90)"
	.elftype	@"ET_EXEC"


//--------------------- .nv.info                  --------------------------
	.section	.nv.info,"",@"SHT_CUDA_INFO"
	.align	4


	//----- nvinfo : EIATTR_REGCOUNT
	.align		4
        /*0000*/ 	.byte	0x04, 0x2f
        /*0002*/ 	.short	(.L_1 - .L_0)
	.align		4
.L_0:
        /*0004*/ 	.word	index@(triton_poi_fused_cat_87)
        /*0008*/ 	.word	0x00000016


	//----- nvinfo : EIATTR_MIN_STACK_SIZE
	.align		4
.L_1:
        /*000c*/ 	.byte	0x04, 0x12
        /*000e*/ 	.short	(.L_3 - .L_2)
	.align		4
.L_2:
        /*0010*/ 	.word	index@(triton_poi_fused_cat_87)
        /*0014*/ 	.word	0x00000000


	//----- nvinfo : EIATTR_FRAME_SIZE
	.align		4
.L_3:
        /*0018*/ 	.byte	0x04, 0x11
        /*001a*/ 	.short	(.L_5 - .L_4)
	.align		4
.L_4:
        /*001c*/ 	.word	index@(triton_poi_fused_cat_87)
        /*0020*/ 	.word	0x00000000


	//----- nvinfo : EIATTR_MIN_STACK_SIZE
	.align		4
.L_5:
        /*0024*/ 	.byte	0x04, 0x12
        /*0026*/ 	.short	(.L_7 - .L_6)
	.align		4
.L_6:
        /*0028*/ 	.word	index@(triton_poi_fused_cat_87)
        /*002c*/ 	.word	0x00000000
.L_7:


//--------------------- .nv.info.triton_poi_fused_cat_87 --------------------------
	.section	.nv.info.triton_poi_fused_cat_87,"",@"SHT_CUDA_INFO"
	.sectionflags	@""
	.align	4


	//----- nvinfo : EIATTR_CUDA_API_VERSION
	.align		4
        /*0000*/ 	.byte	0x04, 0x37
        /*0002*/ 	.short	(.L_9 - .L_8)
.L_8:
        /*0004*/ 	.word	0x0000007c


	//----- nvinfo : EIATTR_KPARAM_INFO
	.align		4
.L_9:
        /*0008*/ 	.byte	0x04, 0x17
        /*000a*/ 	.short	(.L_11 - .L_10)
.L_10:
        /*000c*/ 	.word	0x00000000
        /*0010*/ 	.short	0x0005
        /*0012*/ 	.short	0x0028
        /*0014*/ 	.byte	0x00, 0xf0, 0x11, 0x00


	//----- nvinfo : EIATTR_KPARAM_INFO
	.align		4
.L_11:
        /*0018*/ 	.byte	0x04, 0x17
        /*001a*/ 	.short	(.L_13 - .L_12)
.L_12:
        /*001c*/ 	.word	0x00000000
        /*0020*/ 	.short	0x0004
        /*0022*/ 	.short	0x0020
        /*0024*/ 	.byte	0x00, 0xf4, 0x21, 0x00


	//----- nvinfo : EIATTR_KPARAM_INFO
	.align		4
.L_13:
        /*0028*/ 	.byte	0x04, 0x17
        /*002a*/ 	.short	(.L_15 - .L_14)
.L_14:
        /*002c*/ 	.word	0x00000000
        /*0030*/ 	.short	0x0003
        /*0032*/ 	.short	0x0018
        /*0034*/ 	.byte	0x00, 0xf4, 0x21, 0x00


	//----- nvinfo : EIATTR_KPARAM_INFO
	.align		4
.L_15:
        /*0038*/ 	.byte	0x04, 0x17
        /*003a*/ 	.short	(.L_17 - .L_16)
.L_16:
        /*003c*/ 	.word	0x00000000
        /*0040*/ 	.short	0x0002
        /*0042*/ 	.short	0x0010
        /*0044*/ 	.byte	0x00, 0xf4, 0x21, 0x00


	//----- nvinfo : EIATTR_KPARAM_INFO
	.align		4
.L_17:
        /*0048*/ 	.byte	0x04, 0x17
        /*004a*/ 	.short	(.L_19 - .L_18)
.L_18:
        /*004c*/ 	.word	0x00000000
        /*0050*/ 	.short	0x0001
        /*0052*/ 	.short	0x0008
        /*0054*/ 	.byte	0x00, 0xf4, 0x21, 0x00


	//----- nvinfo : EIATTR_KPARAM_INFO
	.align		4
.L_19:
        /*0058*/ 	.byte	0x04, 0x17
        /*005a*/ 	.short	(.L_21 - .L_20)
.L_20:
        /*005c*/ 	.word	0x00000000
        /*0060*/ 	.short	0x0000
        /*0062*/ 	.short	0x0000
        /*0064*/ 	.byte	0x00, 0xf4, 0x21, 0x00


	//----- nvinfo : EIATTR_SPARSE_MMA_MASK
	.align		4
.L_21:
        /*0068*/ 	.byte	0x03, 0x50
        /*006a*/ 	.short	0x0000


	//----- nvinfo : EIATTR_MAXREG_COUNT
	.align		4
        /*006c*/ 	.byte	0x03, 0x1b
        /*006e*/ 	.short	0x00ff


	//----- nvinfo : EIATTR_EXIT_INSTR_OFFSETS
	.align		4
        /*0070*/ 	.byte	0x04, 0x1c
        /*0072*/ 	.short	(.L_23 - .L_22)


	//   ....[0]....
.L_22:
        /*0074*/ 	.word	0x00000200


	//   ....[1]....
        /*0078*/ 	.word	0x00000220


	//----- nvinfo : EIATTR_REQNTID
	.align		4
.L_23:
        /*007c*/ 	.byte	0x04, 0x10
        /*007e*/ 	.short	(.L_25 - .L_24)
.L_24:
        /*0080*/ 	.word	0x00000080
        /*0084*/ 	.word	0x00000001
        /*0088*/ 	.word	0x00000001


	//----- nvinfo : EIATTR_CBANK_PARAM_SIZE
	.align		4
.L_25:
        /*008c*/ 	.byte	0x03, 0x19
        /*008e*/ 	.short	0x002c


	//----- nvinfo : EIATTR_PARAM_CBANK
	.align		4
        /*0090*/ 	.byte	0x04, 0x0a
        /*0092*/ 	.short	(.L_27 - .L_26)
	.align		4
.L_26:
        /*0094*/ 	.word	index@(.nv.constant0.triton_poi_fused_cat_87)
        /*0098*/ 	.short	0x0210
        /*009a*/ 	.short	0x002c


	//----- nvinfo : EIATTR_SW_WAR
	.align		4
.L_27:
        /*009c*/ 	.byte	0x04, 0x36
        /*009e*/ 	.short	(.L_29 - .L_28)
.L_28:
        /*00a0*/ 	.word	0x00000008
.L_29:


//--------------------- .nv.callgraph             --------------------------
	.section	.nv.callgraph,"",@"SHT_CUDA_CALLGRAPH"
	.align	4
	.sectionentsize	8
	.align		4
        /*0000*/ 	.word	0x00000000
	.align		4
        /*0004*/ 	.word	0xffffffff
	.align		4
        /*0008*/ 	.word	0x00000000
	.align		4
        /*000c*/ 	.word	0xfffffffe
	.align		4
        /*0010*/ 	.word	0x00000000
	.align		4
        /*0014*/ 	.word	0xfffffffd
	.align		4
        /*0018*/ 	.word	0x00000000
	.align		4
        /*001c*/ 	.word	0xfffffffc


//--------------------- .text.triton_poi_fused_cat_87 --------------------------
	.section	.text.triton_poi_fused_cat_87,"ax",@progbits
	.align	128
        .global         triton_poi_fused_cat_87
        .type           triton_poi_fused_cat_87,@function
        .size           triton_poi_fused_cat_87,(.L_x_1 - triton_poi_fused_cat_87)
        .other          triton_poi_fused_cat_87,@"STO_CUDA_ENTRY STV_DEFAULT"
triton_poi_fused_cat_87:
.text.triton_poi_fused_cat_87:
[----:B------:R-:W0:Y:S01]  /*0000*/  LDC R1, c[0x0][0x28] ;  /* 0x00000a00ff017b82 */ /* 0x000e220000000800 */
[----:B------:R-:W1:Y:S07]  /*0010*/  S2R R0, SR_TID.X ;  /* 0x0000000000007919 */ /* 0x000e6e0000002100 */
[----:B------:R-:W2:Y:S01]  /*0020*/  LDC.64 R8, c[0x0][0x210] ;  /* 0x00008400ff087b82 */ /* 0x000ea20000000a00 */
[----:B------:R-:W-:Y:S01]  /*0030*/  CS2R R2, SRZ ;  /* 0x0000000000027805 */ /* 0x000fe2000001ff00 */
[----:B------:R-:W-:Y:S01]  /*0040*/  ULDC.64 UR4, c[0x0][0x208] ;  /* 0x0000820000047ab9 */ /* 0x000fe20000000a00 */
[----:B------:R-:W3:Y:S05]  /*0050*/  S2R R7, SR_CTAID.X ;  /* 0x0000000000077919 */ /* 0x000eea0000002500 */
[----:B------:R-:W4:Y:S08]  /*0060*/  LDC.64 R10, c[0x0][0x218] ;  /* 0x00008600ff0a7b82 */ /* 0x000f300000000a00 */
[----:B------:R-:W5:Y:S08]  /*0070*/  LDC.64 R12, c[0x0][0x220] ;  /* 0x00008800ff0c7b82 */ /* 0x000f700000000a00 */
[----:B------:R-:W4:Y:S01]  /*0080*/  LDC.64 R4, c[0x0][0x228] ;  /* 0x00008a00ff047b82 */ /* 0x000f220000000a00 */
[----:B-1----:R-:W-:-:S05]  /*0090*/  IMAD.SHL.U32 R0, R0, 0x2, RZ ;  /* 0x0000000200007824 */ /* 0x002fca00078e00ff */
[----:B------:R-:W-:-:S05]  /*00a0*/  LOP3.LUT R0, R0, 0xfe, RZ, 0xc0, !PT ;  /* 0x000000fe00007812 */ /* 0x000fca00078ec0ff */
[----:B---3--:R-:W-:-:S04]  /*00b0*/  IMAD R7, R7, 0x100, R0 ;  /* 0x0000010007077824 */ /* 0x008fc800078e0200 */
[C---:B--2---:R-:W-:Y:S01]  /*00c0*/  IMAD.WIDE R8, R7.reuse, 0x4, R8 ;  /* 0x0000000407087825 */ /* 0x044fe200078e0208 */
[----:B------:R-:W-:-:S13]  /*00d0*/  ISETP.GE.AND P0, PT, R7, 0x200, PT ;  /* 0x000002000700780c */ /* 0x000fda0003f06270 */
[----:B------:R4:W2:Y:S01]  /*00e0*/  @!P0 LDG.E.64 R2, desc[UR4][R8.64] ;  /* 0x0000000408028981 */ /* 0x0008a2000c1e1b00 */
[----:B------:R-:W-:-:S04]  /*00f0*/  SHF.R.S32.HI R0, RZ, 0x1f, R7 ;  /* 0x0000001fff007819 */ /* 0x000fc80000011407 */
[----:B------:R-:W-:-:S04]  /*0100*/  LEA.HI R0, R0, R7, RZ, 0x7 ;  /* 0x0000000700007211 */ /* 0x000fc800078f38ff */
[----:B------:R-:W-:Y:S02]  /*0110*/  LOP3.LUT R14, R0, 0xffffff80, RZ, 0xc0, !PT ;  /* 0xffffff80000e7812 */ /* 0x000fe400078ec0ff */
[----:B------:R-:W-:Y:S02]  /*0120*/  SHF.R.S32.HI R0, RZ, 0x7, R0 ;  /* 0x00000007ff007819 */ /* 0x000fe40000011400 */
[----:B------:R-:W-:Y:S02]  /*0130*/  IADD3 R15, R7, -R14, RZ ;  /* 0x8000000e070f7210 */ /* 0x000fe40007ffe0ff */
[----:B------:R-:W1:Y:S03]  /*0140*/  LDC.64 R6, c[0x0][0x230] ;  /* 0x00008c00ff067b82 */ /* 0x000e660000000a00 */
[----:B------:R-:W-:-:S04]  /*0150*/  IMAD R15, R0, 0xd80, R15 ;  /* 0x00000d80000f7824 */ /* 0x000fc800078e020f */
[----:B------:R-:W-:Y:S02]  /*0160*/  IMAD.IADD R17, R14, 0x1, R15 ;  /* 0x000000010e117824 */ /* 0x000fe400078e020f */
[----:B----4-:R-:W-:-:S03]  /*0170*/  IMAD.WIDE R8, R15, 0x4, R10 ;  /* 0x000000040f087825 */ /* 0x010fc600078e020a */
[----:B------:R-:W-:Y:S01]  /*0180*/  IADD3 R19, R14, R17, RZ ;  /* 0x000000110e137210 */ /* 0x000fe20007ffe0ff */
[----:B-----5:R-:W-:-:S04]  /*0190*/  IMAD.WIDE R10, R17, 0x4, R12 ;  /* 0x00000004110a7825 */ /* 0x020fc800078e020c */
[----:B0-----:R-:W-:Y:S01]  /*01a0*/  IMAD.WIDE R4, R19, 0x4, R4 ;  /* 0x0000000413047825 */ /* 0x001fe200078e0204 */
[----:B------:R-:W-:-:S05]  /*01b0*/  IADD3 R19, R14, R19, RZ ;  /* 0x000000130e137210 */ /* 0x000fca0007ffe0ff */
[----:B-1----:R-:W-:Y:S01]  /*01c0*/  IMAD.WIDE R6, R19, 0x4, R6 ;  /* 0x0000000413067825 */ /* 0x002fe200078e0206 */
[----:B--2---:R0:W-:Y:S04]  /*01d0*/  @!P0 STG.E.64 desc[UR4][R8.64], R2 ;  /* 0x0000000208008986 */ /* 0x0041e8000c101b04 */
[----:B------:R0:W-:Y:S04]  /*01e0*/  @!P0 STG.E.64 desc[UR4][R10.64], R2 ;  /* 0x000000020a008986 */ /* 0x0001e8000c101b04 */
[----:B------:R0:W-:Y:S02]  /*01f0*/  @!P0 STG.E.64 desc[UR4][R4.64], R2 ;  /* 0x0000000204008986 */ /* 0x0001e4000c101b04 */
[----:B0-----:R-:W-:Y:S05]  /*0200*/  @P0 EXIT ;  /* 0x000000000000094d */ /* 0x001fea0003800000 */
[----:B------:R-:W-:Y:S01]  /*0210*/  STG.E.64 desc[UR4][R6.64], R2 ;  /* 0x0000000206007986 */ /* 0x000fe2000c101b04 */
[----:B------:R-:W-:Y:S05]  /*0220*/  EXIT ;  /* 0x000000000000794d */ /* 0x000fea0003800000 */
.L_x_0:
[----:B------:R-:W-:-:S00]  /*0230*/  BRA `(.L_x_0) ;  /* 0xfffffffc00fc7947 */ /* 0x000fc0000383ffff */
[----:B------:R-:W-:-:S00]  /*0240*/  NOP ;  /* 0x0000000000007918 */ /* 0x000fc00000000000 */
        /* <DEDUP_REMOVED lines=11> */
.L_x_1:


//--------------------- .nv.constant0.triton_poi_fused_cat_87 --------------------------
	.section	.nv.constant0.triton_poi_fused_cat_87,"a",@progbits
	.sectionflags	@""
	.align	4
.nv.constant0.triton_poi_fused_cat_87:
	.zero		572
